//
// Generated by NVIDIA NVVM Compiler
//
// Compiler Build ID: CL-36424714
// Cuda compilation tools, release 13.0, V13.0.88
// Based on NVVM 20.0.0
//

.version 9.0
.target sm_100
.address_size 64

	// .globl	_Z20oneDMaxPoolingKernelPKfiiiiPfmi

.visible .entry _Z20oneDMaxPoolingKernelPKfiiiiPfmi(
	.param .u64 .ptr .align 1 _Z20oneDMaxPoolingKernelPKfiiiiPfmi_param_0,
	.param .u32 _Z20oneDMaxPoolingKernelPKfiiiiPfmi_param_1,
	.param .u32 _Z20oneDMaxPoolingKernelPKfiiiiPfmi_param_2,
	.param .u32 _Z20oneDMaxPoolingKernelPKfiiiiPfmi_param_3,
	.param .u32 _Z20oneDMaxPoolingKernelPKfiiiiPfmi_param_4,
	.param .u64 .ptr .align 1 _Z20oneDMaxPoolingKernelPKfiiiiPfmi_param_5,
	.param .u64 _Z20oneDMaxPoolingKernelPKfiiiiPfmi_param_6,
	.param .u32 _Z20oneDMaxPoolingKernelPKfiiiiPfmi_param_7
)
{
	.reg .pred 	%p<56>;
	.reg .b32 	%r<78>;
	.reg .b32 	%f<81>;
	.reg .b64 	%rd<38>;

	ld.param.u64 	%rd4, [_Z20oneDMaxPoolingKernelPKfiiiiPfmi_param_0];
	ld.param.u32 	%r47, [_Z20oneDMaxPoolingKernelPKfiiiiPfmi_param_1];
	ld.param.u32 	%r48, [_Z20oneDMaxPoolingKernelPKfiiiiPfmi_param_2];
	ld.param.u32 	%r49, [_Z20oneDMaxPoolingKernelPKfiiiiPfmi_param_3];
	ld.param.u32 	%r50, [_Z20oneDMaxPoolingKernelPKfiiiiPfmi_param_4];
	ld.param.u64 	%rd2, [_Z20oneDMaxPoolingKernelPKfiiiiPfmi_param_5];
	ld.param.u64 	%rd3, [_Z20oneDMaxPoolingKernelPKfiiiiPfmi_param_6];
	ld.param.u32 	%r51, [_Z20oneDMaxPoolingKernelPKfiiiiPfmi_param_7];
	cvta.to.global.u64 	%rd1, %rd4;
	mov.u32 	%r52, %ctaid.x;
	mov.u32 	%r53, %ntid.x;
	mov.u32 	%r54, %tid.x;
	mad.lo.s32 	%r1, %r52, %r53, %r54;
	setp.ge.s32 	%p1, %r1, %r51;
	@%p1 bra 	$L__BB0_43;
	mul.lo.s32 	%r2, %r48, %r1;
	sub.s32 	%r3, %r2, %r49;
	setp.lt.s32 	%p2, %r47, 1;
	mov.f32 	%f60, 0fFF800000;
	@%p2 bra 	$L__BB0_42;
	cvt.u32.u64 	%r4, %rd3;
	and.b32  	%r5, %r47, 7;
	setp.lt.u32 	%p3, %r47, 8;
	mov.f32 	%f60, 0fFF800000;
	mov.b32 	%r76, 0;
	@%p3 bra 	$L__BB0_21;
	and.b32  	%r76, %r47, 2147483640;
	neg.s32 	%r74, %r76;
	add.s32 	%r56, %r50, %r2;
	sub.s32 	%r73, %r56, %r49;
	shl.b32 	%r9, %r50, 3;
	shl.b32 	%r57, %r50, 1;
	add.s32 	%r58, %r2, %r57;
	sub.s32 	%r72, %r58, %r49;
	mad.lo.s32 	%r59, %r50, 3, %r2;
	sub.s32 	%r71, %r59, %r49;
	shl.b32 	%r60, %r50, 2;
	add.s32 	%r61, %r2, %r60;
	sub.s32 	%r70, %r61, %r49;
	mad.lo.s32 	%r62, %r50, 5, %r2;
	sub.s32 	%r69, %r62, %r49;
	mad.lo.s32 	%r63, %r50, 6, %r2;
	sub.s32 	%r68, %r63, %r49;
	mad.lo.s32 	%r64, %r50, 7, %r2;
	sub.s32 	%r67, %r64, %r49;
	mov.f32 	%f60, 0fFF800000;
	mov.u32 	%r66, %r3;
$L__BB0_4:
	.pragma "nounroll";
	setp.lt.s32 	%p4, %r66, 0;
	setp.ge.s32 	%p5, %r66, %r4;
	or.pred  	%p6, %p4, %p5;
	@%p6 bra 	$L__BB0_6;
	mul.wide.u32 	%rd5, %r66, 4;
	add.s64 	%rd6, %rd1, %rd5;
	ld.global.f32 	%f42, [%rd6];
	max.f32 	%f60, %f60, %f42;
$L__BB0_6:
	setp.lt.s32 	%p7, %r73, 0;
	setp.ge.s32 	%p8, %r73, %r4;
	or.pred  	%p9, %p7, %p8;
	@%p9 bra 	$L__BB0_8;
	mul.wide.u32 	%rd7, %r73, 4;
	add.s64 	%rd8, %rd1, %rd7;
	ld.global.f32 	%f43, [%rd8];
	max.f32 	%f60, %f60, %f43;
$L__BB0_8:
	setp.lt.s32 	%p10, %r72, 0;
	setp.ge.s32 	%p11, %r72, %r4;
	or.pred  	%p12, %p10, %p11;
	@%p12 bra 	$L__BB0_10;
	mul.wide.u32 	%rd9, %r72, 4;
	add.s64 	%rd10, %rd1, %rd9;
	ld.global.f32 	%f44, [%rd10];
	max.f32 	%f60, %f60, %f44;
$L__BB0_10:
	setp.lt.s32 	%p13, %r71, 0;
	setp.ge.s32 	%p14, %r71, %r4;
	or.pred  	%p15, %p13, %p14;
	@%p15 bra 	$L__BB0_12;
	mul.wide.u32 	%rd11, %r71, 4;
	add.s64 	%rd12, %rd1, %rd11;
	ld.global.f32 	%f45, [%rd12];
	max.f32 	%f60, %f60, %f45;
$L__BB0_12:
	setp.lt.s32 	%p16, %r70, 0;
	setp.ge.s32 	%p17, %r70, %r4;
	or.pred  	%p18, %p16, %p17;
	@%p18 bra 	$L__BB0_14;
	mul.wide.u32 	%rd13, %r70, 4;
	add.s64 	%rd14, %rd1, %rd13;
	ld.global.f32 	%f46, [%rd14];
	max.f32 	%f60, %f60, %f46;
$L__BB0_14:
	setp.lt.s32 	%p19, %r69, 0;
	setp.ge.s32 	%p20, %r69, %r4;
	or.pred  	%p21, %p19, %p20;
	@%p21 bra 	$L__BB0_16;
	mul.wide.u32 	%rd15, %r69, 4;
	add.s64 	%rd16, %rd1, %rd15;
	ld.global.f32 	%f47, [%rd16];
	max.f32 	%f60, %f60, %f47;
$L__BB0_16:
	setp.lt.s32 	%p22, %r68, 0;
	setp.ge.s32 	%p23, %r68, %r4;
	or.pred  	%p24, %p22, %p23;
	@%p24 bra 	$L__BB0_18;
	mul.wide.u32 	%rd17, %r68, 4;
	add.s64 	%rd18, %rd1, %rd17;
	ld.global.f32 	%f48, [%rd18];
	max.f32 	%f60, %f60, %f48;
$L__BB0_18:
	setp.lt.s32 	%p25, %r67, 0;
	setp.ge.s32 	%p26, %r67, %r4;
	or.pred  	%p27, %p25, %p26;
	@%p27 bra 	$L__BB0_20;
	mul.wide.u32 	%rd19, %r67, 4;
	add.s64 	%rd20, %rd1, %rd19;
	ld.global.f32 	%f49, [%rd20];
	max.f32 	%f60, %f60, %f49;
$L__BB0_20:
	add.s32 	%r74, %r74, 8;
	add.s32 	%r73, %r73, %r9;
	add.s32 	%r72, %r72, %r9;
	add.s32 	%r71, %r71, %r9;
	add.s32 	%r70, %r70, %r9;
	add.s32 	%r69, %r69, %r9;
	add.s32 	%r68, %r68, %r9;
	add.s32 	%r67, %r67, %r9;
	add.s32 	%r66, %r66, %r9;
	setp.ne.s32 	%p28, %r74, 0;
	@%p28 bra 	$L__BB0_4;
$L__BB0_21:
	setp.eq.s32 	%p29, %r5, 0;
	@%p29 bra 	$L__BB0_42;
	and.b32  	%r35, %r47, 3;
	setp.lt.u32 	%p30, %r5, 4;
	@%p30 bra 	$L__BB0_32;
	mad.lo.s32 	%r36, %r76, %r50, %r3;
	setp.lt.s32 	%p31, %r36, 0;
	setp.ge.s32 	%p32, %r36, %r4;
	or.pred  	%p33, %p31, %p32;
	@%p33 bra 	$L__BB0_25;
	mul.wide.u32 	%rd21, %r36, 4;
	add.s64 	%rd22, %rd1, %rd21;
	ld.global.f32 	%f51, [%rd22];
	max.f32 	%f60, %f60, %f51;
$L__BB0_25:
	add.s32 	%r37, %r36, %r50;
	setp.lt.s32 	%p34, %r37, 0;
	setp.ge.s32 	%p35, %r37, %r4;
	or.pred  	%p36, %p34, %p35;
	@%p36 bra 	$L__BB0_27;
	mul.wide.u32 	%rd23, %r37, 4;
	add.s64 	%rd24, %rd1, %rd23;
	ld.global.f32 	%f52, [%rd24];
	max.f32 	%f60, %f60, %f52;
$L__BB0_27:
	add.s32 	%r38, %r37, %r50;
	setp.lt.s32 	%p37, %r38, 0;
	setp.ge.s32 	%p38, %r38, %r4;
	or.pred  	%p39, %p37, %p38;
	@%p39 bra 	$L__BB0_29;
	mul.wide.u32 	%rd25, %r38, 4;
	add.s64 	%rd26, %rd1, %rd25;
	ld.global.f32 	%f53, [%rd26];
	max.f32 	%f60, %f60, %f53;
$L__BB0_29:
	add.s32 	%r39, %r38, %r50;
	setp.lt.s32 	%p40, %r39, 0;
	setp.ge.s32 	%p41, %r39, %r4;
	or.pred  	%p42, %p40, %p41;
	@%p42 bra 	$L__BB0_31;
	mul.wide.u32 	%rd27, %r39, 4;
	add.s64 	%rd28, %rd1, %rd27;
	ld.global.f32 	%f54, [%rd28];
	max.f32 	%f60, %f60, %f54;
$L__BB0_31:
	add.s32 	%r76, %r76, 4;
$L__BB0_32:
	setp.eq.s32 	%p43, %r35, 0;
	@%p43 bra 	$L__BB0_42;
	setp.eq.s32 	%p44, %r35, 1;
	@%p44 bra 	$L__BB0_39;
	mad.lo.s32 	%r42, %r76, %r50, %r3;
	setp.lt.s32 	%p45, %r42, 0;
	setp.ge.s32 	%p46, %r42, %r4;
	or.pred  	%p47, %p45, %p46;
	@%p47 bra 	$L__BB0_36;
	mul.wide.u32 	%rd29, %r42, 4;
	add.s64 	%rd30, %rd1, %rd29;
	ld.global.f32 	%f56, [%rd30];
	max.f32 	%f60, %f60, %f56;
$L__BB0_36:
	add.s32 	%r43, %r42, %r50;
	setp.lt.s32 	%p48, %r43, 0;
	setp.ge.s32 	%p49, %r43, %r4;
	or.pred  	%p50, %p48, %p49;
	@%p50 bra 	$L__BB0_38;
	mul.wide.u32 	%rd31, %r43, 4;
	add.s64 	%rd32, %rd1, %rd31;
	ld.global.f32 	%f57, [%rd32];
	max.f32 	%f60, %f60, %f57;
$L__BB0_38:
	add.s32 	%r76, %r76, 2;
$L__BB0_39:
	and.b32  	%r65, %r47, 1;
	setp.eq.b32 	%p51, %r65, 1;
	not.pred 	%p52, %p51;
	@%p52 bra 	$L__BB0_42;
	mad.lo.s32 	%r46, %r76, %r50, %r3;
	setp.lt.s32 	%p53, %r46, 0;
	setp.ge.s32 	%p54, %r46, %r4;
	or.pred  	%p55, %p53, %p54;
	@%p55 bra 	$L__BB0_42;
	mul.wide.u32 	%rd33, %r46, 4;
	add.s64 	%rd34, %rd1, %rd33;
	ld.global.f32 	%f58, [%rd34];
	max.f32 	%f60, %f60, %f58;
$L__BB0_42:
	cvta.to.global.u64 	%rd35, %rd2;
	mul.wide.s32 	%rd36, %r1, 4;
	add.s64 	%rd37, %rd35, %rd36;
	st.global.f32 	[%rd37], %f60;
$L__BB0_43:
	ret;

}


// ===== COMPILED SASS (sm_100) =====

	.target	sm_100

	.elftype	@"ET_EXEC"


//--------------------- .note.nv.tkinfo           --------------------------
	.section	.note.nv.tkinfo,"",@"SHT_NOTE"
	.sectionflags	@"SHF_NOTE_NV_TKINFO"
	.tkinfo
        /*0018*/ 	.word	0x00000002
        /*0030*/ 	.string	""
        /*0030*/ 	.string	"ptxas"
        /*0030*/ 	.string	"Cuda compilation tools, release 13.0, V13.0.88"
        /*0030*/ 	.string	"Build cuda_13.0.r13.0/compiler.36424714_0"
        /*0030*/ 	.string	"-arch sm_100 -m 64 "



//--------------------- .note.nv.cuinfo           --------------------------
	.section	.note.nv.cuinfo,"",@"SHT_NOTE"
	.sectionflags	@"SHF_NOTE_NV_CUINFO"
        /*0018*/ 	.short	0x0002
        /*001a*/ 	.short	0x0064
        /*001c*/ 	.short	0x0082
	.zero		2


//--------------------- .nv.info                  --------------------------
	.section	.nv.info,"",@"SHT_CUDA_INFO"
	.align	4


	//----- nvinfo : EIATTR_REGCOUNT
	.align		4
        /*0000*/ 	.byte	0x04, 0x2f
        /*0002*/ 	.short	(.L_1 - .L_0)
	.align		4
.L_0:
        /*0004*/ 	.word	index@(_Z20oneDMaxPoolingKernelPKfiiiiPfmi)
        /*0008*/ 	.word	0x00000020


	//----- nvinfo : EIATTR_FRAME_SIZE
	.align		4
.L_1:
        /*000c*/ 	.byte	0x04, 0x11
        /*000e*/ 	.short	(.L_3 - .L_2)
	.align		4
.L_2:
        /*0010*/ 	.word	index@(_Z20oneDMaxPoolingKernelPKfiiiiPfmi)
        /*0014*/ 	.word	0x00000000


	//----- nvinfo : EIATTR_MIN_STACK_SIZE
	.align		4
.L_3:
        /*0018*/ 	.byte	0x04, 0x12
        /*001a*/ 	.short	(.L_5 - .L_4)
	.align		4
.L_4:
        /*001c*/ 	.word	index@(_Z20oneDMaxPoolingKernelPKfiiiiPfmi)
        /*0020*/ 	.word	0x00000000
.L_5:


//--------------------- .nv.compat                --------------------------
	.section	.nv.compat,"",@"SHT_CUDA_COMPAT_INFO"
	.align	4
        /*0000*/ 	.byte	0x02, 0x09, 0x00, 0x00, 0x02, 0x02, 0x01, 0x00, 0x02, 0x05, 0x05, 0x00, 0x03, 0x07, 0x01, 0x01
        /*0010*/ 	.byte	0x02, 0x03, 0x00, 0x00, 0x02, 0x06, 0x01, 0x00, 0x04, 0x0b, 0x08, 0x00, 0x09, 0x00, 0x00, 0x00
        /*0020*/ 	.byte	0x00, 0x00, 0x00, 0x00


//--------------------- .nv.info._Z20oneDMaxPoolingKernelPKfiiiiPfmi --------------------------
	.section	.nv.info._Z20oneDMaxPoolingKernelPKfiiiiPfmi,"",@"SHT_CUDA_INFO"
	.sectionflags	@""
	.align	4


	//----- nvinfo : EIATTR_CUDA_API_VERSION
	.align		4
        /*0000*/ 	.byte	0x04, 0x37
        /*0002*/ 	.short	(.L_7 - .L_6)
.L_6:
        /*0004*/ 	.word	0x00000082


	//----- nvinfo : EIATTR_KPARAM_INFO
	.align		4
.L_7:
        /*0008*/ 	.byte	0x04, 0x17
        /*000a*/ 	.short	(.L_9 - .L_8)
.L_8:
        /*000c*/ 	.word	0x00000000
        /*0010*/ 	.short	0x0007
        /*0012*/ 	.short	0x0028
        /*0014*/ 	.byte	0x00, 0xf0, 0x11, 0x00


	//----- nvinfo : EIATTR_KPARAM_INFO
	.align		4
.L_9:
        /*0018*/ 	.byte	0x04, 0x17
        /*001a*/ 	.short	(.L_11 - .L_10)
.L_10:
        /*001c*/ 	.word	0x00000000
        /*0020*/ 	.short	0x0006
        /*0022*/ 	.short	0x0020
        /*0024*/ 	.byte	0x00, 0xf0, 0x21, 0x00


	//----- nvinfo : EIATTR_KPARAM_INFO
	.align		4
.L_11:
        /*0028*/ 	.byte	0x04, 0x17
        /*002a*/ 	.short	(.L_13 - .L_12)
.L_12:
        /*002c*/ 	.word	0x00000000
        /*0030*/ 	.short	0x0005
        /*0032*/ 	.short	0x0018
        /*0034*/ 	.byte	0x00, 0xf5, 0x21, 0x00


	//----- nvinfo : EIATTR_KPARAM_INFO
	.align		4
.L_13:
        /*0038*/ 	.byte	0x04, 0x17
        /*003a*/ 	.short	(.L_15 - .L_14)
.L_14:
        /*003c*/ 	.word	0x00000000
        /*0040*/ 	.short	0x0004
        /*0042*/ 	.short	0x0014
        /*0044*/ 	.byte	0x00, 0xf0, 0x11, 0x00


	//----- nvinfo : EIATTR_KPARAM_INFO
	.align		4
.L_15:
        /*0048*/ 	.byte	0x04, 0x17
        /*004a*/ 	.short	(.L_17 - .L_16)
.L_16:
        /*004c*/ 	.word	0x00000000
        /*0050*/ 	.short	0x0003
        /*0052*/ 	.short	0x0010
        /*0054*/ 	.byte	0x00, 0xf0, 0x11, 0x00


	//----- nvinfo : EIATTR_KPARAM_INFO
	.align		4
.L_17:
        /*0058*/ 	.byte	0x04, 0x17
        /*005a*/ 	.short	(.L_19 - .L_18)
.L_18:
        /*005c*/ 	.word	0x00000000
        /*0060*/ 	.short	0x0002
        /*0062*/ 	.short	0x000c
        /*0064*/ 	.byte	0x00, 0xf0, 0x11, 0x00


	//----- nvinfo : EIATTR_KPARAM_INFO
	.align		4
.L_19:
        /*0068*/ 	.byte	0x04, 0x17
        /*006a*/ 	.short	(.L_21 - .L_20)
.L_20:
        /*006c*/ 	.word	0x00000000
        /*0070*/ 	.short	0x0001
        /*0072*/ 	.short	0x0008
        /*0074*/ 	.byte	0x00, 0xf0, 0x11, 0x00


	//----- nvinfo : EIATTR_KPARAM_INFO
	.align		4
.L_21:
        /*0078*/ 	.byte	0x04, 0x17
        /*007a*/ 	.short	(.L_23 - .L_22)
.L_22:
        /*007c*/ 	.word	0x00000000
        /*0080*/ 	.short	0x0000
        /*0082*/ 	.short	0x0000
        /*0084*/ 	.byte	0x00, 0xf5, 0x21, 0x00


	//----- nvinfo : EIATTR_SPARSE_MMA_MASK
	.align		4
.L_23:
        /*0088*/ 	.byte	0x03, 0x50
        /*008a*/ 	.short	0x0000


	//----- nvinfo : EIATTR_MAXREG_COUNT
	.align		4
        /*008c*/ 	.byte	0x03, 0x1b
        /*008e*/ 	.short	0x00ff


	//----- nvinfo : EIATTR_MERCURY_ISA_VERSION
	.align		4
        /*0090*/ 	.byte	0x03, 0x5f
        /*0092*/ 	.short	0x0101


	//----- nvinfo : EIATTR_VRC_CTA_INIT_COUNT
	.align		4
        /*0094*/ 	.byte	0x02, 0x4a
	.zero		1
	.zero		1


	//----- nvinfo : EIATTR_EXIT_INSTR_OFFSETS
	.align		4
        /*0098*/ 	.byte	0x04, 0x1c
        /*009a*/ 	.short	(.L_25 - .L_24)


	//   ....[0]....
.L_24:
        /*009c*/ 	.word	0x00000070


	//   ....[1]....
        /*00a0*/ 	.word	0x00000b00


	//----- nvinfo : EIATTR_CRS_STACK_SIZE
	.align		4
.L_25:
        /*00a4*/ 	.byte	0x04, 0x1e
        /*00a6*/ 	.short	(.L_27 - .L_26)
.L_26:
        /*00a8*/ 	.word	0x00000000


	//----- nvinfo : EIATTR_CBANK_PARAM_SIZE
	.align		4
.L_27:
        /*00ac*/ 	.byte	0x03, 0x19
        /*00ae*/ 	.short	0x002c


	//----- nvinfo : EIATTR_PARAM_CBANK
	.align		4
        /*00b0*/ 	.byte	0x04, 0x0a
        /*00b2*/ 	.short	(.L_29 - .L_28)
	.align		4
.L_28:
        /*00b4*/ 	.word	index@(.nv.constant0._Z20oneDMaxPoolingKernelPKfiiiiPfmi)
        /*00b8*/ 	.short	0x0380
        /*00ba*/ 	.short	0x002c


	//----- nvinfo : EIATTR_SW_WAR
	.align		4
.L_29:
        /*00bc*/ 	.byte	0x04, 0x36
        /*00be*/ 	.short	(.L_31 - .L_30)
.L_30:
        /*00c0*/ 	.word	0x00000008
.L_31:


//--------------------- .nv.callgraph             --------------------------
	.section	.nv.callgraph,"",@"SHT_CUDA_CALLGRAPH"
	.align	4
	.sectionentsize	8
	.align		4
        /*0000*/ 	.word	0x00000000
	.align		4
        /*0004*/ 	.word	0xffffffff
	.align		4
        /*0008*/ 	.word	0x00000000
	.align		4
        /*000c*/ 	.word	0xfffffffe
	.align		4
        /*0010*/ 	.word	0x00000000
	.align		4
        /*0014*/ 	.word	0xfffffffd
	.align		4
        /*0018*/ 	.word	0x00000000
	.align		4
        /*001c*/ 	.word	0xfffffffc


//--------------------- .text._Z20oneDMaxPoolingKernelPKfiiiiPfmi --------------------------
	.section	.text._Z20oneDMaxPoolingKernelPKfiiiiPfmi,"ax",@progbits
	.align	128
        .global         _Z20oneDMaxPoolingKernelPKfiiiiPfmi
        .type           _Z20oneDMaxPoolingKernelPKfiiiiPfmi,@function
        .size           _Z20oneDMaxPoolingKernelPKfiiiiPfmi,(.L_x_7 - _Z20oneDMaxPoolingKernelPKfiiiiPfmi)
        .other          _Z20oneDMaxPoolingKernelPKfiiiiPfmi,@"STO_CUDA_ENTRY STV_DEFAULT"
_Z20oneDMaxPoolingKernelPKfiiiiPfmi:
.text._Z20oneDMaxPoolingKernelPKfiiiiPfmi:
[----:B------:R-:W-:Y:S01]  /*0000*/  LDC R1, c[0x0][0x37c] ;  /* 0x0000df00ff017b82 */ /* 0x000fe20000000800 */
[----:B------:R-:W0:Y:S07]  /*0010*/  S2R R3, SR_TID.X ;  /* 0x0000000000037919 */ /* 0x000e2e0000002100 */
[----:B------:R-:W0:Y:S01]  /*0020*/  S2UR UR4, SR_CTAID.X ;  /* 0x00000000000479c3 */ /* 0x000e220000002500 */
[----:B------:R-:W1:Y:S07]  /*0030*/  LDCU UR5, c[0x0][0x3a8] ;  /* 0x00007500ff0577ac */ /* 0x000e6e0008000800 */
[----:B------:R-:W0:Y:S02]  /*0040*/  LDC R2, c[0x0][0x360] ;  /* 0x0000d800ff027b82 */ /* 0x000e240000000800 */
[----:B0-----:R-:W-:-:S05]  /*0050*/  IMAD R2, R2, UR4, R3 ;  /* 0x0000000402027c24 */ /* 0x001fca000f8e0203 */
[----:B-1----:R-:W-:-:S13]  /*0060*/  ISETP.GE.AND P0, PT, R2, UR5, PT ;  /* 0x0000000502007c0c */ /* 0x002fda000bf06270 */
[----:B------:R-:W-:Y:S05]  /*0070*/  @P0 EXIT ;  /* 0x000000000000094d */ /* 0x000fea0003800000 */
[----:B------:R-:W0:Y:S01]  /*0080*/  LDCU.64 UR6, c[0x0][0x388] ;  /* 0x00007100ff0677ac */ /* 0x000e220008000a00 */
[----:B------:R-:W-:Y:S01]  /*0090*/  IMAD.MOV.U32 R0, RZ, RZ, -0x800000 ;  /* 0xff800000ff007424 */ /* 0x000fe200078e00ff */
[----:B------:R-:W1:Y:S01]  /*00a0*/  LDCU.64 UR10, c[0x0][0x358] ;  /* 0x00006b00ff0a77ac */ /* 0x000e620008000a00 */
[----:B0-----:R-:W-:-:S09]  /*00b0*/  UISETP.GE.AND UP0, UPT, UR6, 0x1, UPT ;  /* 0x000000010600788c */ /* 0x001fd2000bf06270 */
[----:B-1----:R-:W-:Y:S05]  /*00c0*/  BRA.U !UP0, `(.L_x_0) ;  /* 0x0000000908807547 */ /* 0x002fea000b800000 */
[----:B------:R-:W0:Y:S01]  /*00d0*/  LDCU UR9, c[0x0][0x390] ;  /* 0x00007200ff0977ac */ /* 0x000e220008000800 */
[----:B------:R-:W-:Y:S02]  /*00e0*/  IMAD R5, R2, UR7, RZ ;  /* 0x0000000702057c24 */ /* 0x000fe4000f8e02ff */
[----:B------:R-:W-:Y:S01]  /*00f0*/  IMAD.MOV.U32 R0, RZ, RZ, -0x800000 ;  /* 0xff800000ff007424 */ /* 0x000fe200078e00ff */
[----:B------:R-:W-:Y:S02]  /*0100*/  UISETP.GE.U32.AND UP1, UPT, UR6, 0x8, UPT ;  /* 0x000000080600788c */ /* 0x000fe4000bf26070 */
[----:B------:R-:W-:Y:S01]  /*0110*/  ULOP3.LUT UR8, UR6, 0x7, URZ, 0xc0, !UPT ;  /* 0x0000000706087892 */ /* 0x000fe2000f8ec0ff */
[----:B------:R-:W-:-:S03]  /*0120*/  UMOV UR4, URZ ;  /* 0x000000ff00047c82 */ /* 0x000fc60008000000 */
[----:B------:R-:W-:Y:S01]  /*0130*/  UISETP.NE.AND UP0, UPT, UR8, URZ, UPT ;  /* 0x000000ff0800728c */ /* 0x000fe2000bf05270 */
[----:B0-----:R-:W-:Y:S02]  /*0140*/  VIADD R3, R5, -UR9 ;  /* 0x8000000905037c36 */ /* 0x001fe40008000000 */
[----:B------:R-:W-:Y:S08]  /*0150*/  BRA.U !UP1, `(.L_x_1) ;  /* 0x00000005093c7547 */ /* 0x000ff0000b800000 */
[----:B------:R-:W0:Y:S01]  /*0160*/  LDC R0, c[0x0][0x394] ;  /* 0x0000e500ff007b82 */ /* 0x000e220000000800 */
[----:B------:R-:W-:Y:S01]  /*0170*/  ULOP3.LUT UR4, UR6, 0x7ffffff8, URZ, 0xc0, !UPT ;  /* 0x7ffffff806047892 */ /* 0x000fe2000f8ec0ff */
[----:B------:R-:W-:Y:S01]  /*0180*/  IMAD.MOV.U32 R8, RZ, RZ, R3 ;  /* 0x000000ffff087224 */ /* 0x000fe200078e0003 */
[----:B------:R-:W1:Y:S02]  /*0190*/  LDCU UR6, c[0x0][0x3a0] ;  /* 0x00007400ff0677ac */ /* 0x000e640008000800 */
[----:B------:R-:W-:-:S03]  /*01a0*/  UIADD3 UR5, UPT, UPT, -UR4, URZ, URZ ;  /* 0x000000ff04057290 */ /* 0x000fc6000fffe1ff */
[----:B------:R-:W2:Y:S01]  /*01b0*/  LDC R4, c[0x0][0x394] ;  /* 0x0000e500ff047b82 */ /* 0x000ea20000000800 */
[C-C-:B0-----:R-:W-:Y:S01]  /*01c0*/  IMAD R7, R0.reuse, 0x2, R5.reuse ;  /* 0x0000000200077824 */ /* 0x141fe200078e0205 */
[----:B------:R-:W-:Y:S01]  /*01d0*/  IADD3 R6, PT, PT, R5, -UR9, R0 ;  /* 0x8000000905067c10 */ /* 0x000fe2000fffe000 */
[C-C-:B------:R-:W-:Y:S02]  /*01e0*/  IMAD R9, R0.reuse, 0x3, R5.reuse ;  /* 0x0000000300097824 */ /* 0x140fe400078e0205 */
[C-C-:B------:R-:W-:Y:S02]  /*01f0*/  IMAD R10, R0.reuse, 0x4, R5.reuse ;  /* 0x00000004000a7824 */ /* 0x140fe400078e0205 */
[C-C-:B------:R-:W-:Y:S02]  /*0200*/  IMAD R25, R0.reuse, 0x5, R5.reuse ;  /* 0x0000000500197824 */ /* 0x140fe400078e0205 */
[C-C-:B------:R-:W-:Y:S02]  /*0210*/  IMAD R27, R0.reuse, 0x6, R5.reuse ;  /* 0x00000006001b7824 */ /* 0x140fe400078e0205 */
[----:B------:R-:W-:-:S02]  /*0220*/  IMAD R29, R0, 0x7, R5 ;  /* 0x00000007001d7824 */ /* 0x000fc400078e0205 */
[----:B------:R-:W-:Y:S01]  /*0230*/  VIADD R5, R7, -UR9 ;  /* 0x8000000907057c36 */ /* 0x000fe20008000000 */
[----:B------:R-:W-:Y:S01]  /*0240*/  IADD3 R7, PT, PT, R9, -UR9, RZ ;  /* 0x8000000909077c10 */ /* 0x000fe2000fffe0ff */
[----:B------:R-:W-:Y:S02]  /*0250*/  IMAD.MOV.U32 R0, RZ, RZ, -0x800000 ;  /* 0xff800000ff007424 */ /* 0x000fe400078e00ff */
[----:B------:R-:W-:Y:S02]  /*0260*/  VIADD R9, R10, -UR9 ;  /* 0x800000090a097c36 */ /* 0x000fe40008000000 */
[----:B------:R-:W-:Y:S02]  /*0270*/  VIADD R25, R25, -UR9 ;  /* 0x8000000919197c36 */ /* 0x000fe40008000000 */
[----:B------:R-:W-:Y:S02]  /*0280*/  VIADD R27, R27, -UR9 ;  /* 0x800000091b1b7c36 */ /* 0x000fe40008000000 */
[----:B-12---:R-:W-:-:S07]  /*0290*/  VIADD R29, R29, -UR9 ;  /* 0x800000091d1d7c36 */ /* 0x006fce0008000000 */
.L_x_2:
[----:B------:R-:W-:-:S04]  /*02a0*/  ISETP.GE.AND P6, PT, R8, UR6, PT ;  /* 0x0000000608007c0c */ /* 0x000fc8000bfc6270 */
[----:B------:R-:W-:-:S13]  /*02b0*/  ISETP.LT.OR P6, PT, R8, RZ, P6 ;  /* 0x000000ff0800720c */ /* 0x000fda00037c1670 */
[----:B------:R-:W0:Y:S02]  /*02c0*/  @!P6 LDC.64 R10, c[0x0][0x380] ;  /* 0x0000e000ff0aeb82 */ /* 0x000e240000000a00 */
[----:B0-----:R-:W-:-:S06]  /*02d0*/  @!P6 IMAD.WIDE.U32 R10, R8, 0x4, R10 ;  /* 0x00000004080ae825 */ /* 0x001fcc00078e000a */
[----:B------:R-:W2:Y:S01]  /*02e0*/  @!P6 LDG.E R11, desc[UR10][R10.64] ;  /* 0x0000000a0a0be981 */ /* 0x000ea2000c1e1900 */
[C---:B------:R-:W-:Y:S02]  /*02f0*/  ISETP.GE.AND P0, PT, R6.reuse, UR6, PT ;  /* 0x0000000606007c0c */ /* 0x040fe4000bf06270 */
[C---:B------:R-:W-:Y:S02]  /*0300*/  ISETP.GE.AND P4, PT, R5.reuse, UR6, PT ;  /* 0x0000000605007c0c */ /* 0x040fe4000bf86270 */
[----:B------:R-:W-:Y:S02]  /*0310*/  ISETP.LT.OR P0, PT, R6, RZ, P0 ;  /* 0x000000ff0600720c */ /* 0x000fe40000701670 */
[----:B------:R-:W-:Y:S02]  /*0320*/  ISETP.LT.OR P4, PT, R5, RZ, P4 ;  /* 0x000000ff0500720c */ /* 0x000fe40002781670 */
[----:B------:R-:W-:Y:S02]  /*0330*/  ISETP.GE.AND P3, PT, R7, UR6, PT ;  /* 0x0000000607007c0c */ /* 0x000fe4000bf66270 */
[----:B------:R-:W-:-:S02]  /*0340*/  ISETP.GE.AND P2, PT, R9, UR6, PT ;  /* 0x0000000609007c0c */ /* 0x000fc4000bf46270 */
[----:B------:R-:W-:Y:S02]  /*0350*/  ISETP.LT.OR P3, PT, R7, RZ, P3 ;  /* 0x000000ff0700720c */ /* 0x000fe40001f61670 */
[----:B------:R-:W-:Y:S02]  /*0360*/  ISETP.GE.AND P1, PT, R25, UR6, PT ;  /* 0x0000000619007c0c */ /* 0x000fe4000bf26270 */
[----:B------:R-:W-:Y:S01]  /*0370*/  ISETP.LT.OR P2, PT, R9, RZ, P2 ;  /* 0x000000ff0900720c */ /* 0x000fe20001741670 */
[----:B------:R-:W0:Y:S01]  /*0380*/  @!P0 LDC.64 R18, c[0x0][0x380] ;  /* 0x0000e000ff128b82 */ /* 0x000e220000000a00 */
[----:B------:R-:W-:Y:S02]  /*0390*/  ISETP.GE.AND P5, PT, R27, UR6, PT ;  /* 0x000000061b007c0c */ /* 0x000fe4000bfa6270 */
[----:B------:R-:W-:Y:S02]  /*03a0*/  ISETP.LT.OR P1, PT, R25, RZ, P1 ;  /* 0x000000ff1900720c */ /* 0x000fe40000f21670 */
[----:B------:R-:W-:-:S03]  /*03b0*/  ISETP.LT.OR P5, PT, R27, RZ, P5 ;  /* 0x000000ff1b00720c */ /* 0x000fc60002fa1670 */
[----:B------:R-:W1:Y:S08]  /*03c0*/  @!P4 LDC.64 R20, c[0x0][0x380] ;  /* 0x0000e000ff14cb82 */ /* 0x000e700000000a00 */
[----:B------:R-:W3:Y:S08]  /*03d0*/  @!P2 LDC.64 R12, c[0x0][0x380] ;  /* 0x0000e000ff0cab82 */ /* 0x000ef00000000a00 */
[----:B------:R-:W4:Y:S01]  /*03e0*/  @!P1 LDC.64 R14, c[0x0][0x380] ;  /* 0x0000e000ff0e9b82 */ /* 0x000f220000000a00 */
[----:B0-----:R-:W-:-:S06]  /*03f0*/  @!P0 IMAD.WIDE.U32 R18, R6, 0x4, R18 ;  /* 0x0000000406128825 */ /* 0x001fcc00078e0012 */
[----:B------:R-:W5:Y:S01]  /*0400*/  @!P0 LDG.E R19, desc[UR10][R18.64] ;  /* 0x0000000a12138981 */ /* 0x000f62000c1e1900 */
[----:B------:R-:W0:Y:S01]  /*0410*/  @!P5 LDC.64 R16, c[0x0][0x380] ;  /* 0x0000e000ff10db82 */ /* 0x000e220000000a00 */
[----:B-1----:R-:W-:-:S06]  /*0420*/  @!P4 IMAD.WIDE.U32 R20, R5, 0x4, R20 ;  /* 0x000000040514c825 */ /* 0x002fcc00078e0014 */
[----:B------:R-:W5:Y:S01]  /*0430*/  @!P4 LDG.E R21, desc[UR10][R20.64] ;  /* 0x0000000a1415c981 */ /* 0x000f62000c1e1900 */
[----:B---3--:R-:W-:-:S06]  /*0440*/  @!P2 IMAD.WIDE.U32 R12, R9, 0x4, R12 ;  /* 0x00000004090ca825 */ /* 0x008fcc00078e000c */
[----:B------:R-:W3:Y:S01]  /*0450*/  @!P2 LDG.E R13, desc[UR10][R12.64] ;  /* 0x0000000a0c0da981 */ /* 0x000ee2000c1e1900 */
[----:B----4-:R-:W-:-:S06]  /*0460*/  @!P1 IMAD.WIDE.U32 R14, R25, 0x4, R14 ;  /* 0x00000004190e9825 */ /* 0x010fcc00078e000e */
[----:B------:R-:W4:Y:S01]  /*0470*/  @!P1 LDG.E R15, desc[UR10][R14.64] ;  /* 0x0000000a0e0f9981 */ /* 0x000f22000c1e1900 */
[----:B0-----:R-:W-:-:S06]  /*0480*/  @!P5 IMAD.WIDE.U32 R16, R27, 0x4, R16 ;  /* 0x000000041b10d825 */ /* 0x001fcc00078e0010 */
[----:B------:R-:W4:Y:S01]  /*0490*/  @!P5 LDG.E R17, desc[UR10][R16.64] ;  /* 0x0000000a1011d981 */ /* 0x000f22000c1e1900 */
[----:B--2---:R-:W-:Y:S02]  /*04a0*/  @!P6 FMNMX R0, R0, R11, !PT ;  /* 0x0000000b0000e209 */ /* 0x004fe40007800000 */
[C---:B------:R-:W-:Y:S01]  /*04b0*/  ISETP.GE.AND P6, PT, R29.reuse, UR6, PT ;  /* 0x000000061d007c0c */ /* 0x040fe2000bfc6270 */
[----:B------:R-:W0:Y:S03]  /*04c0*/  @!P3 LDC.64 R10, c[0x0][0x380] ;  /* 0x0000e000ff0abb82 */ /* 0x000e260000000a00 */
[----:B------:R-:W-:-:S13]  /*04d0*/  ISETP.LT.OR P6, PT, R29, RZ, P6 ;  /* 0x000000ff1d00720c */ /* 0x000fda00037c1670 */
[----:B------:R-:W1:Y:S01]  /*04e0*/  @!P6 LDC.64 R22, c[0x0][0x380] ;  /* 0x0000e000ff16eb82 */ /* 0x000e620000000a00 */
[----:B0-----:R-:W-:-:S06]  /*04f0*/  @!P3 IMAD.WIDE.U32 R10, R7, 0x4, R10 ;  /* 0x00000004070ab825 */ /* 0x001fcc00078e000a */
[----:B------:R-:W2:Y:S01]  /*0500*/  @!P3 LDG.E R11, desc[UR10][R10.64] ;  /* 0x0000000a0a0bb981 */ /* 0x000ea2000c1e1900 */
[----:B-1----:R-:W-:-:S06]  /*0510*/  @!P6 IMAD.WIDE.U32 R22, R29, 0x4, R22 ;  /* 0x000000041d16e825 */ /* 0x002fcc00078e0016 */
[----:B------:R-:W4:Y:S01]  /*0520*/  @!P6 LDG.E R23, desc[UR10][R22.64] ;  /* 0x0000000a1617e981 */ /* 0x000f22000c1e1900 */
[----:B-----5:R-:W-:Y:S01]  /*0530*/  @!P0 FMNMX R0, R0, R19, !PT ;  /* 0x0000001300008209 */ /* 0x020fe20007800000 */
[----:B------:R-:W-:-:S03]  /*0540*/  UIADD3 UR5, UPT, UPT, UR5, 0x8, URZ ;  /* 0x0000000805057890 */ /* 0x000fc6000fffe0ff */
[----:B------:R-:W-:Y:S01]  /*0550*/  @!P4 FMNMX R0, R0, R21, !PT ;  /* 0x000000150000c209 */ /* 0x000fe20007800000 */
[----:B------:R-:W-:Y:S01]  /*0560*/  UISETP.NE.AND UP1, UPT, UR5, URZ, UPT ;  /* 0x000000ff0500728c */ /* 0x000fe2000bf25270 */
[C---:B------:R-:W-:Y:S01]  /*0570*/  IMAD R8, R4.reuse, 0x8, R8 ;  /* 0x0000000804087824 */ /* 0x040fe200078e0208 */
[C---:B------:R-:W-:Y:S01]  /*0580*/  LEA R6, R4.reuse, R6, 0x3 ;  /* 0x0000000604067211 */ /* 0x040fe200078e18ff */
[C---:B------:R-:W-:Y:S01]  /*0590*/  IMAD R5, R4.reuse, 0x8, R5 ;  /* 0x0000000804057824 */ /* 0x040fe200078e0205 */
[C---:B------:R-:W-:Y:S01]  /*05a0*/  LEA R29, R4.reuse, R29, 0x3 ;  /* 0x0000001d041d7211 */ /* 0x040fe200078e18ff */
[C---:B------:R-:W-:Y:S02]  /*05b0*/  IMAD R7, R4.reuse, 0x8, R7 ;  /* 0x0000000804077824 */ /* 0x040fe400078e0207 */
[C---:B------:R-:W-:Y:S02]  /*05c0*/  IMAD R9, R4.reuse, 0x8, R9 ;  /* 0x0000000804097824 */ /* 0x040fe400078e0209 */
[----:B------:R-:W-:-:S02]  /*05d0*/  IMAD R25, R4, 0x8, R25 ;  /* 0x0000000804197824 */ /* 0x000fc400078e0219 */
[----:B------:R-:W-:Y:S01]  /*05e0*/  IMAD R27, R4, 0x8, R27 ;  /* 0x00000008041b7824 */ /* 0x000fe200078e021b */
[----:B--2---:R-:W-:-:S04]  /*05f0*/  @!P3 FMNMX R0, R0, R11, !PT ;  /* 0x0000000b0000b209 */ /* 0x004fc80007800000 */
[----:B---3--:R-:W-:-:S04]  /*0600*/  @!P2 FMNMX R0, R0, R13, !PT ;  /* 0x0000000d0000a209 */ /* 0x008fc80007800000 */
[----:B----4-:R-:W-:-:S04]  /*0610*/  @!P1 FMNMX R0, R0, R15, !PT ;  /* 0x0000000f00009209 */ /* 0x010fc80007800000 */
[----:B------:R-:W-:-:S04]  /*0620*/  @!P5 FMNMX R0, R0, R17, !PT ;  /* 0x000000110000d209 */ /* 0x000fc80007800000 */
[----:B------:R-:W-:Y:S01]  /*0630*/  @!P6 FMNMX R0, R0, R23, !PT ;  /* 0x000000170000e209 */ /* 0x000fe20007800000 */
[----:B------:R-:W-:Y:S06]  /*0640*/  BRA.U UP1, `(.L_x_2) ;  /* 0xfffffffd01147547 */ /* 0x000fec000b83ffff */
.L_x_1:
[----:B------:R-:W-:Y:S05]  /*0650*/  BRA.U !UP0, `(.L_x_0) ;  /* 0x00000005081c7547 */ /* 0x000fea000b800000 */
[----:B------:R-:W0:Y:S01]  /*0660*/  LDCU UR5, c[0x0][0x388] ;  /* 0x00007100ff0577ac */ /* 0x000e220008000800 */
[----:B------:R-:W-:Y:S02]  /*0670*/  UISETP.GE.U32.AND UP0, UPT, UR8, 0x4, UPT ;  /* 0x000000040800788c */ /* 0x000fe4000bf06070 */
[----:B0-----:R-:W-:-:S04]  /*0680*/  ULOP3.LUT UR6, UR5, 0x3, URZ, 0xc0, !UPT ;  /* 0x0000000305067892 */ /* 0x001fc8000f8ec0ff */
[----:B------:R-:W-:-:S03]  /*0690*/  UISETP.NE.AND UP1, UPT, UR6, URZ, UPT ;  /* 0x000000ff0600728c */ /* 0x000fc6000bf25270 */
[----:B------:R-:W-:Y:S08]  /*06a0*/  BRA.U !UP0, `(.L_x_3) ;  /* 0x00000001087c7547 */ /* 0x000ff0000b800000 */
[----:B------:R-:W0:Y:S01]  /*06b0*/  LDC R4, c[0x0][0x394] ;  /* 0x0000e500ff047b82 */ /* 0x000e220000000800 */
[----:B------:R-:W1:Y:S01]  /*06c0*/  LDCU UR7, c[0x0][0x3a0] ;  /* 0x00007400ff0777ac */ /* 0x000e620008000800 */
[----:B0-----:R-:W-:-:S04]  /*06d0*/  IMAD R13, R4, UR4, R3 ;  /* 0x00000004040d7c24 */ /* 0x001fc8000f8e0203 */
[C---:B------:R-:W-:Y:S01]  /*06e0*/  IMAD.IADD R15, R13.reuse, 0x1, R4 ;  /* 0x000000010d0f7824 */ /* 0x040fe200078e0204 */
[----:B-1----:R-:W-:-:S03]  /*06f0*/  ISETP.GE.AND P0, PT, R13, UR7, PT ;  /* 0x000000070d007c0c */ /* 0x002fc6000bf06270 */
[C-C-:B------:R-:W-:Y:S01]  /*0700*/  IMAD.IADD R17, R15.reuse, 0x1, R4.reuse ;  /* 0x000000010f117824 */ /* 0x140fe200078e0204 */
[----:B------:R-:W-:Y:S02]  /*0710*/  ISETP.GE.AND P1, PT, R15, UR7, PT ;  /* 0x000000070f007c0c */ /* 0x000fe4000bf26270 */
[----:B------:R-:W-:Y:S01]  /*0720*/  ISETP.LT.OR P0, PT, R13, RZ, P0 ;  /* 0x000000ff0d00720c */ /* 0x000fe20000701670 */
[----:B------:R-:W-:Y:S01]  /*0730*/  IMAD.IADD R19, R17, 0x1, R4 ;  /* 0x0000000111137824 */ /* 0x000fe200078e0204 */
[----:B------:R-:W-:Y:S02]  /*0740*/  ISETP.LT.OR P1, PT, R15, RZ, P1 ;  /* 0x000000ff0f00720c */ /* 0x000fe40000f21670 */
[----:B------:R-:W-:Y:S02]  /*0750*/  ISETP.GE.AND P2, PT, R17, UR7, PT ;  /* 0x0000000711007c0c */ /* 0x000fe4000bf46270 */
[----:B------:R-:W-:Y:S02]  /*0760*/  ISETP.GE.AND P3, PT, R19, UR7, PT ;  /* 0x0000000713007c0c */ /* 0x000fe4000bf66270 */
[----:B------:R-:W-:-:S02]  /*0770*/  ISETP.LT.OR P2, PT, R17, RZ, P2 ;  /* 0x000000ff1100720c */ /* 0x000fc40001741670 */
[----:B------:R-:W-:-:S03]  /*0780*/  ISETP.LT.OR P3, PT, R19, RZ, P3 ;  /* 0x000000ff1300720c */ /* 0x000fc60001f61670 */
[----:B------:R-:W0:Y:S08]  /*0790*/  @!P0 LDC.64 R6, c[0x0][0x380] ;  /* 0x0000e000ff068b82 */ /* 0x000e300000000a00 */
[----:B------:R-:W1:Y:S08]  /*07a0*/  @!P1 LDC.64 R8, c[0x0][0x380] ;  /* 0x0000e000ff089b82 */ /* 0x000e700000000a00 */
[----:B------:R-:W2:Y:S08]  /*07b0*/  @!P2 LDC.64 R10, c[0x0][0x380] ;  /* 0x0000e000ff0aab82 */ /* 0x000eb00000000a00 */
[----:B------:R-:W3:Y:S01]  /*07c0*/  @!P3 LDC.64 R4, c[0x0][0x380] ;  /* 0x0000e000ff04bb82 */ /* 0x000ee20000000a00 */
[----:B0-----:R-:W-:-:S06]  /*07d0*/  @!P0 IMAD.WIDE.U32 R6, R13, 0x4, R6 ;  /* 0x000000040d068825 */ /* 0x001fcc00078e0006 */
[----:B------:R-:W4:Y:S01]  /*07e0*/  @!P0 LDG.E R7, desc[UR10][R6.64] ;  /* 0x0000000a06078981 */ /* 0x000f22000c1e1900 */
[----:B-1----:R-:W-:-:S06]  /*07f0*/  @!P1 IMAD.WIDE.U32 R8, R15, 0x4, R8 ;  /* 0x000000040f089825 */ /* 0x002fcc00078e0008 */
[----:B------:R-:W5:Y:S01]  /*0800*/  @!P1 LDG.E R9, desc[UR10][R8.64] ;  /* 0x0000000a08099981 */ /* 0x000f62000c1e1900 */
[----:B--2---:R-:W-:-:S06]  /*0810*/  @!P2 IMAD.WIDE.U32 R10, R17, 0x4, R10 ;  /* 0x00000004110aa825 */ /* 0x004fcc00078e000a */
[----:B------:R-:W2:Y:S01]  /*0820*/  @!P2 LDG.E R11, desc[UR10][R10.64] ;  /* 0x0000000a0a0ba981 */ /* 0x000ea2000c1e1900 */
[----:B---3--:R-:W-:-:S06]  /*0830*/  @!P3 IMAD.WIDE.U32 R4, R19, 0x4, R4 ;  /* 0x000000041304b825 */ /* 0x008fcc00078e0004 */
[----:B------:R-:W3:Y:S01]  /*0840*/  @!P3 LDG.E R5, desc[UR10][R4.64] ;  /* 0x0000000a0405b981 */ /* 0x000ee2000c1e1900 */
[----:B------:R-:W-:Y:S01]  /*0850*/  UIADD3 UR4, UPT, UPT, UR4, 0x4, URZ ;  /* 0x0000000404047890 */ /* 0x000fe2000fffe0ff */
[----:B----4-:R-:W-:-:S04]  /*0860*/  @!P0 FMNMX R0, R0, R7, !PT ;  /* 0x0000000700008209 */ /* 0x010fc80007800000 */
[----:B-----5:R-:W-:-:S04]  /*0870*/  @!P1 FMNMX R0, R0, R9, !PT ;  /* 0x0000000900009209 */ /* 0x020fc80007800000 */
[----:B--2---:R-:W-:-:S04]  /*0880*/  @!P2 FMNMX R0, R0, R11, !PT ;  /* 0x0000000b0000a209 */ /* 0x004fc80007800000 */
[----:B---3--:R-:W-:-:S07]  /*0890*/  @!P3 FMNMX R0, R0, R5, !PT ;  /* 0x000000050000b209 */ /* 0x008fce0007800000 */
.L_x_3:
[----:B------:R-:W-:Y:S05]  /*08a0*/  BRA.U !UP1, `(.L_x_0) ;  /* 0x0000000109887547 */ /* 0x000fea000b800000 */
[----:B------:R-:W-:Y:S02]  /*08b0*/  UISETP.NE.AND UP0, UPT, UR6, 0x1, UPT ;  /* 0x000000010600788c */ /* 0x000fe4000bf05270 */
[----:B------:R-:W-:-:S04]  /*08c0*/  ULOP3.LUT UR5, UR5, 0x1, URZ, 0xc0, !UPT ;  /* 0x0000000105057892 */ /* 0x000fc8000f8ec0ff */
[----:B------:R-:W-:-:S03]  /*08d0*/  UISETP.NE.U32.AND UP1, UPT, UR5, 0x1, UPT ;  /* 0x000000010500788c */ /* 0x000fc6000bf25070 */
[----:B------:R-:W-:Y:S08]  /*08e0*/  BRA.U !UP0, `(.L_x_4) ;  /* 0x0000000108447547 */ /* 0x000ff0000b800000 */
[----:B------:R-:W0:Y:S01]  /*08f0*/  LDC R4, c[0x0][0x394] ;  /* 0x0000e500ff047b82 */ /* 0x000e220000000800 */
[----:B------:R-:W1:Y:S01]  /*0900*/  LDCU UR5, c[0x0][0x3a0] ;  /* 0x00007400ff0577ac */ /* 0x000e620008000800 */
[----:B0-----:R-:W-:-:S04]  /*0910*/  IMAD R11, R4, UR4, R3 ;  /* 0x00000004040b7c24 */ /* 0x001fc8000f8e0203 */
[C---:B------:R-:W-:Y:S01]  /*0920*/  IMAD.IADD R9, R11.reuse, 0x1, R4 ;  /* 0x000000010b097824 */ /* 0x040fe200078e0204 */
[----:B-1----:R-:W-:-:S04]  /*0930*/  ISETP.GE.AND P0, PT, R11, UR5, PT ;  /* 0x000000050b007c0c */ /* 0x002fc8000bf06270 */
[----:B------:R-:W-:Y:S02]  /*0940*/  ISETP.LT.OR P0, PT, R11, RZ, P0 ;  /* 0x000000ff0b00720c */ /* 0x000fe40000701670 */
[----:B------:R-:W-:-:S04]  /*0950*/  ISETP.GE.AND P1, PT, R9, UR5, PT ;  /* 0x0000000509007c0c */ /* 0x000fc8000bf26270 */
[----:B------:R-:W-:-:S07]  /*0960*/  ISETP.LT.OR P1, PT, R9, RZ, P1 ;  /* 0x000000ff0900720c */ /* 0x000fce0000f21670 */
[----:B------:R-:W0:Y:S08]  /*0970*/  @!P0 LDC.64 R4, c[0x0][0x380] ;  /* 0x0000e000ff048b82 */ /* 0x000e300000000a00 */
[----:B------:R-:W1:Y:S01]  /*0980*/  @!P1 LDC.64 R6, c[0x0][0x380] ;  /* 0x0000e000ff069b82 */ /* 0x000e620000000a00 */
[----:B0-----:R-:W-:-:S06]  /*0990*/  @!P0 IMAD.WIDE.U32 R4, R11, 0x4, R4 ;  /* 0x000000040b048825 */ /* 0x001fcc00078e0004 */
[----:B------:R-:W2:Y:S01]  /*09a0*/  @!P0 LDG.E R5, desc[UR10][R4.64] ;  /* 0x0000000a04058981 */ /* 0x000ea2000c1e1900 */
[----:B-1----:R-:W-:-:S06]  /*09b0*/  @!P1 IMAD.WIDE.U32 R6, R9, 0x4, R6 ;  /* 0x0000000409069825 */ /* 0x002fcc00078e0006 */
[----:B------:R-:W3:Y:S01]  /*09c0*/  @!P1 LDG.E R7, desc[UR10][R6.64] ;  /* 0x0000000a06079981 */ /* 0x000ee2000c1e1900 */
[----:B------:R-:W-:Y:S01]  /*09d0*/  UIADD3 UR4, UPT, UPT, UR4, 0x2, URZ ;  /* 0x0000000204047890 */ /* 0x000fe2000fffe0ff */
[----:B--2---:R-:W-:-:S04]  /*09e0*/  @!P0 FMNMX R0, R0, R5, !PT ;  /* 0x0000000500008209 */ /* 0x004fc80007800000 */
[----:B---3--:R-:W-:-:S07]  /*09f0*/  @!P1 FMNMX R0, R0, R7, !PT ;  /* 0x0000000700009209 */ /* 0x008fce0007800000 */
.L_x_4:
[----:B------:R-:W-:Y:S05]  /*0a00*/  BRA.U UP1, `(.L_x_0) ;  /* 0x0000000101307547 */ /* 0x000fea000b800000 */
[----:B------:R-:W0:Y:S01]  /*0a10*/  LDC R4, c[0x0][0x394] ;  /* 0x0000e500ff047b82 */ /* 0x000e220000000800 */
[----:B------:R-:W1:Y:S01]  /*0a20*/  LDCU UR5, c[0x0][0x3a0] ;  /* 0x00007400ff0577ac */ /* 0x000e620008000800 */
[----:B------:R-:W-:Y:S01]  /*0a30*/  BSSY.RECONVERGENT B0, `(.L_x_0) ;  /* 0x0000009000007945 */ /* 0x000fe20003800200 */
[----:B0-----:R-:W-:-:S05]  /*0a40*/  IMAD R3, R4, UR4, R3 ;  /* 0x0000000404037c24 */ /* 0x001fca000f8e0203 */
[----:B-1----:R-:W-:-:S04]  /*0a50*/  ISETP.GE.AND P0, PT, R3, UR5, PT ;  /* 0x0000000503007c0c */ /* 0x002fc8000bf06270 */
[----:B------:R-:W-:-:S13]  /*0a60*/  ISETP.LT.OR P0, PT, R3, RZ, P0 ;  /* 0x000000ff0300720c */ /* 0x000fda0000701670 */
[----:B------:R-:W-:Y:S05]  /*0a70*/  @P0 BRA `(.L_x_5) ;  /* 0x0000000000100947 */ /* 0x000fea0003800000 */
[----:B------:R-:W0:Y:S02]  /*0a80*/  LDC.64 R4, c[0x0][0x380] ;  /* 0x0000e000ff047b82 */ /* 0x000e240000000a00 */
[----:B0-----:R-:W-:-:S06]  /*0a90*/  IMAD.WIDE.U32 R4, R3, 0x4, R4 ;  /* 0x0000000403047825 */ /* 0x001fcc00078e0004 */
[----:B------:R-:W2:Y:S02]  /*0aa0*/  LDG.E R5, desc[UR10][R4.64] ;  /* 0x0000000a04057981 */ /* 0x000ea4000c1e1900 */
[----:B--2---:R-:W-:-:S07]  /*0ab0*/  FMNMX R0, R0, R5, !PT ;  /* 0x0000000500007209 */ /* 0x004fce0007800000 */
.L_x_5:
[----:B------:R-:W-:Y:S05]  /*0ac0*/  BSYNC.RECONVERGENT B0 ;  /* 0x0000000000007941 */ /* 0x000fea0003800200 */
.L_x_0:
[----:B------:R-:W0:Y:S02]  /*0ad0*/  LDC.64 R4, c[0x0][0x398] ;  /* 0x0000e600ff047b82 */ /* 0x000e240000000a00 */
[----:B0-----:R-:W-:-:S05]  /*0ae0*/  IMAD.WIDE R2, R2, 0x4, R4 ;  /* 0x0000000402027825 */ /* 0x001fca00078e0204 */
[----:B------:R-:W-:Y:S01]  /*0af0*/  STG.E desc[UR10][R2.64], R0 ;  /* 0x0000000002007986 */ /* 0x000fe2000c10190a */
[----:B------:R-:W-:Y:S05]  /*0b00*/  EXIT ;  /* 0x000000000000794d */ /* 0x000fea0003800000 */
.L_x_6:
[----:B------:R-:W-:-:S00]  /*0b10*/  BRA `(.L_x_6) ;  /* 0xfffffffc00fc7947 */ /* 0x000fc0000383ffff */
[----:B------:R-:W-:-:S00]  /*0b20*/  NOP ;  /* 0x0000000000007918 */ /* 0x000fc00000000000 */
        /* <DEDUP_REMOVED lines=13> */
.L_x_7:


//--------------------- .nv.shared.reserved.0     --------------------------
	.section	.nv.shared.reserved.0,"aw",@nobits
	.weak		__nv_reservedSMEM_offset_0_alias
	.size		__nv_reservedSMEM_offset_0_alias, 0, 64
	.other		__nv_reservedSMEM_offset_0_alias,@"STO_CUDA_RESERVED_SHARED STV_DEFAULT"
__nv_reservedSMEM_offset_0_alias:
	.zero		0
	.zero		64


//--------------------- .nv.constant0._Z20oneDMaxPoolingKernelPKfiiiiPfmi --------------------------
	.section	.nv.constant0._Z20oneDMaxPoolingKernelPKfiiiiPfmi,"a",@progbits
	.sectionflags	@""
	.align	4
.nv.constant0._Z20oneDMaxPoolingKernelPKfiiiiPfmi:
	.zero		940


//--------------------- SYMBOLS --------------------------

	.type		.nv.reservedSmem.offset0,@object
	.size		.nv.reservedSmem.offset0,0x4
